//
// Generated by NVIDIA NVVM Compiler
//
// Compiler Build ID: CL-36424714
// Cuda compilation tools, release 13.0, V13.0.88
// Based on NVVM 20.0.0
//

.version 9.0
.target sm_100
.address_size 64

	// .globl	_Z6kernelPiffi

.visible .entry _Z6kernelPiffi(
	.param .u64 .ptr .align 1 _Z6kernelPiffi_param_0,
	.param .f32 _Z6kernelPiffi_param_1,
	.param .f32 _Z6kernelPiffi_param_2,
	.param .u32 _Z6kernelPiffi_param_3
)
{
	.reg .pred 	%p<4>;
	.reg .b32 	%r<12>;
	.reg .b32 	%f<23>;
	.reg .b64 	%rd<5>;
	.reg .b64 	%fd<7>;

	ld.param.u64 	%rd2, [_Z6kernelPiffi_param_0];
	ld.param.f32 	%f9, [_Z6kernelPiffi_param_1];
	ld.param.f32 	%f10, [_Z6kernelPiffi_param_2];
	ld.param.u32 	%r4, [_Z6kernelPiffi_param_3];
	mov.u32 	%r5, %ctaid.x;
	mov.u32 	%r6, %ntid.x;
	mov.u32 	%r7, %tid.x;
	mad.lo.s32 	%r1, %r5, %r6, %r7;
	cvt.rn.f32.u32 	%f11, %r5;
	cvt.rn.f32.u32 	%f12, %r7;
	mov.f32 	%f13, 0f4019999A;
	div.rn.f32 	%f14, %f13, %f10;
	mul.f32 	%f15, %f14, %f11;
	mul.f32 	%f16, %f14, %f12;
	div.rn.f32 	%f17, %f9, %f10;
	cvt.f64.f32 	%fd1, %f17;
	fma.rn.f64 	%fd2, %fd1, 0d3FF3333333333333, 0d3FE0000000000000;
	cvt.f64.f32 	%fd3, %f15;
	sub.f64 	%fd4, %fd3, %fd2;
	cvt.rn.f32.f64 	%f1, %fd4;
	cvt.f64.f32 	%fd5, %f16;
	add.f64 	%fd6, %fd5, 0dBFF3333333333333;
	cvt.rn.f32.f64 	%f2, %fd6;
	setp.lt.s32 	%p1, %r4, 1;
	@%p1 bra 	$L__BB0_4;
	cvta.to.global.u64 	%rd3, %rd2;
	mul.wide.s32 	%rd4, %r1, 4;
	add.s64 	%rd1, %rd3, %rd4;
	mov.b32 	%r11, 0;
	mov.f32 	%f21, %f2;
	mov.f32 	%f22, %f1;
$L__BB0_2:
	mul.f32 	%f5, %f22, %f22;
	mul.f32 	%f6, %f21, %f21;
	add.f32 	%f18, %f5, %f6;
	setp.gt.f32 	%p2, %f18, 0f40800000;
	@%p2 bra 	$L__BB0_4;
	ld.global.u32 	%r9, [%rd1];
	add.s32 	%r10, %r9, 1;
	st.global.u32 	[%rd1], %r10;
	sub.f32 	%f19, %f5, %f6;
	add.f32 	%f7, %f19, %f1;
	add.f32 	%f20, %f21, %f21;
	fma.rn.f32 	%f21, %f22, %f20, %f2;
	add.s32 	%r11, %r11, 1;
	setp.ne.s32 	%p3, %r11, %r4;
	mov.f32 	%f22, %f7;
	@%p3 bra 	$L__BB0_2;
$L__BB0_4:
	ret;

}


// ===== COMPILED SASS (sm_100) =====

	.target	sm_100

	.elftype	@"ET_EXEC"


//--------------------- .note.nv.tkinfo           --------------------------
	.section	.note.nv.tkinfo,"",@"SHT_NOTE"
	.sectionflags	@"SHF_NOTE_NV_TKINFO"
	.tkinfo
        /*0018*/ 	.word	0x00000002
        /*0030*/ 	.string	""
        /*0030*/ 	.string	"ptxas"
        /*0030*/ 	.string	"Cuda compilation tools, release 13.0, V13.0.88"
        /*0030*/ 	.string	"Build cuda_13.0.r13.0/compiler.36424714_0"
        /*0030*/ 	.string	"-arch sm_100 -m 64 "



//--------------------- .note.nv.cuinfo           --------------------------
	.section	.note.nv.cuinfo,"",@"SHT_NOTE"
	.sectionflags	@"SHF_NOTE_NV_CUINFO"
        /*0018*/ 	.short	0x0002
        /*001a*/ 	.short	0x0064
        /*001c*/ 	.short	0x0082
	.zero		2


//--------------------- .nv.info                  --------------------------
	.section	.nv.info,"",@"SHT_CUDA_INFO"
	.align	4


	//----- nvinfo : EIATTR_REGCOUNT
	.align		4
        /*0000*/ 	.byte	0x04, 0x2f
        /*0002*/ 	.short	(.L_1 - .L_0)
	.align		4
.L_0:
        /*0004*/ 	.word	index@(_Z6kernelPiffi)
        /*0008*/ 	.word	0x00000012


	//----- nvinfo : EIATTR_FRAME_SIZE
	.align		4
.L_1:
        /*000c*/ 	.byte	0x04, 0x11
        /*000e*/ 	.short	(.L_3 - .L_2)
	.align		4
.L_2:
        /*0010*/ 	.word	index@($__internal_0_$__cuda_sm3x_div_rn_noftz_f32_slowpath)
        /*0014*/ 	.word	0x00000000


	//----- nvinfo : EIATTR_FRAME_SIZE
	.align		4
.L_3:
        /*0018*/ 	.byte	0x04, 0x11
        /*001a*/ 	.short	(.L_5 - .L_4)
	.align		4
.L_4:
        /*001c*/ 	.word	index@(_Z6kernelPiffi)
        /*0020*/ 	.word	0x00000000


	//----- nvinfo : EIATTR_MIN_STACK_SIZE
	.align		4
.L_5:
        /*0024*/ 	.byte	0x04, 0x12
        /*0026*/ 	.short	(.L_7 - .L_6)
	.align		4
.L_6:
        /*0028*/ 	.word	index@(_Z6kernelPiffi)
        /*002c*/ 	.word	0x00000000
.L_7:


//--------------------- .nv.compat                --------------------------
	.section	.nv.compat,"",@"SHT_CUDA_COMPAT_INFO"
	.align	4
        /*0000*/ 	.byte	0x02, 0x09, 0x00, 0x00, 0x02, 0x02, 0x01, 0x00, 0x02, 0x05, 0x05, 0x00, 0x03, 0x07, 0x01, 0x01
        /*0010*/ 	.byte	0x02, 0x03, 0x00, 0x00, 0x02, 0x06, 0x01, 0x00, 0x04, 0x0b, 0x08, 0x00, 0x01, 0x00, 0x00, 0x00
        /*0020*/ 	.byte	0x00, 0x00, 0x00, 0x00


//--------------------- .nv.info._Z6kernelPiffi   --------------------------
	.section	.nv.info._Z6kernelPiffi,"",@"SHT_CUDA_INFO"
	.sectionflags	@""
	.align	4


	//----- nvinfo : EIATTR_CUDA_API_VERSION
	.align		4
        /*0000*/ 	.byte	0x04, 0x37
        /*0002*/ 	.short	(.L_9 - .L_8)
.L_8:
        /*0004*/ 	.word	0x00000082


	//----- nvinfo : EIATTR_KPARAM_INFO
	.align		4
.L_9:
        /*0008*/ 	.byte	0x04, 0x17
        /*000a*/ 	.short	(.L_11 - .L_10)
.L_10:
        /*000c*/ 	.word	0x00000000
        /*0010*/ 	.short	0x0003
        /*0012*/ 	.short	0x0010
        /*0014*/ 	.byte	0x00, 0xf0, 0x11, 0x00


	//----- nvinfo : EIATTR_KPARAM_INFO
	.align		4
.L_11:
        /*0018*/ 	.byte	0x04, 0x17
        /*001a*/ 	.short	(.L_13 - .L_12)
.L_12:
        /*001c*/ 	.word	0x00000000
        /*0020*/ 	.short	0x0002
        /*0022*/ 	.short	0x000c
        /*0024*/ 	.byte	0x00, 0xf0, 0x11, 0x00


	//----- nvinfo : EIATTR_KPARAM_INFO
	.align		4
.L_13:
        /*0028*/ 	.byte	0x04, 0x17
        /*002a*/ 	.short	(.L_15 - .L_14)
.L_14:
        /*002c*/ 	.word	0x00000000
        /*0030*/ 	.short	0x0001
        /*0032*/ 	.short	0x0008
        /*0034*/ 	.byte	0x00, 0xf0, 0x11, 0x00


	//----- nvinfo : EIATTR_KPARAM_INFO
	.align		4
.L_15:
        /*0038*/ 	.byte	0x04, 0x17
        /*003a*/ 	.short	(.L_17 - .L_16)
.L_16:
        /*003c*/ 	.word	0x00000000
        /*0040*/ 	.short	0x0000
        /*0042*/ 	.short	0x0000
        /*0044*/ 	.byte	0x00, 0xf5, 0x21, 0x00


	//----- nvinfo : EIATTR_SPARSE_MMA_MASK
	.align		4
.L_17:
        /*0048*/ 	.byte	0x03, 0x50
        /*004a*/ 	.short	0x0000


	//----- nvinfo : EIATTR_MAXREG_COUNT
	.align		4
        /*004c*/ 	.byte	0x03, 0x1b
        /*004e*/ 	.short	0x00ff


	//----- nvinfo : EIATTR_MERCURY_ISA_VERSION
	.align		4
        /*0050*/ 	.byte	0x03, 0x5f
        /*0052*/ 	.short	0x0101


	//----- nvinfo : EIATTR_VRC_CTA_INIT_COUNT
	.align		4
        /*0054*/ 	.byte	0x02, 0x4a
	.zero		1
	.zero		1


	//----- nvinfo : EIATTR_EXIT_INSTR_OFFSETS
	.align		4
        /*0058*/ 	.byte	0x04, 0x1c
        /*005a*/ 	.short	(.L_19 - .L_18)


	//   ....[0]....
.L_18:
        /*005c*/ 	.word	0x00000300


	//   ....[1]....
        /*0060*/ 	.word	0x000003f0


	//   ....[2]....
        /*0064*/ 	.word	0x000004b0


	//----- nvinfo : EIATTR_CRS_STACK_SIZE
	.align		4
.L_19:
        /*0068*/ 	.byte	0x04, 0x1e
        /*006a*/ 	.short	(.L_21 - .L_20)
.L_20:
        /*006c*/ 	.word	0x00000000


	//----- nvinfo : EIATTR_CBANK_PARAM_SIZE
	.align		4
.L_21:
        /*0070*/ 	.byte	0x03, 0x19
        /*0072*/ 	.short	0x0014


	//----- nvinfo : EIATTR_PARAM_CBANK
	.align		4
        /*0074*/ 	.byte	0x04, 0x0a
        /*0076*/ 	.short	(.L_23 - .L_22)
	.align		4
.L_22:
        /*0078*/ 	.word	index@(.nv.constant0._Z6kernelPiffi)
        /*007c*/ 	.short	0x0380
        /*007e*/ 	.short	0x0014


	//----- nvinfo : EIATTR_SW_WAR
	.align		4
.L_23:
        /*0080*/ 	.byte	0x04, 0x36
        /*0082*/ 	.short	(.L_25 - .L_24)
.L_24:
        /*0084*/ 	.word	0x00000008
.L_25:


//--------------------- .nv.callgraph             --------------------------
	.section	.nv.callgraph,"",@"SHT_CUDA_CALLGRAPH"
	.align	4
	.sectionentsize	8
	.align		4
        /*0000*/ 	.word	0x00000000
	.align		4
        /*0004*/ 	.word	0xffffffff
	.align		4
        /*0008*/ 	.word	0x00000000
	.align		4
        /*000c*/ 	.word	0xfffffffe
	.align		4
        /*0010*/ 	.word	0x00000000
	.align		4
        /*0014*/ 	.word	0xfffffffd
	.align		4
        /*0018*/ 	.word	0x00000000
	.align		4
        /*001c*/ 	.word	0xfffffffc


//--------------------- .text._Z6kernelPiffi      --------------------------
	.section	.text._Z6kernelPiffi,"ax",@progbits
	.align	128
        .global         _Z6kernelPiffi
        .type           _Z6kernelPiffi,@function
        .size           _Z6kernelPiffi,(.L_x_12 - _Z6kernelPiffi)
        .other          _Z6kernelPiffi,@"STO_CUDA_ENTRY STV_DEFAULT"
_Z6kernelPiffi:
.text._Z6kernelPiffi:
[----:B------:R-:W-:Y:S08]  /*0000*/  LDC R1, c[0x0][0x37c] ;  /* 0x0000df00ff017b82 */ /* 0x000ff00000000800 */
[----:B------:R-:W0:Y:S01]  /*0010*/  LDC R7, c[0x0][0x38c] ;  /* 0x0000e300ff077b82 */ /* 0x000e220000000800 */
[----:B------:R-:W1:Y:S01]  /*0020*/  S2R R6, SR_TID.X ;  /* 0x0000000000067919 */ /* 0x000e620000002100 */
[----:B------:R-:W-:-:S02]  /*0030*/  UMOV UR5, 0x4019999a ;  /* 0x4019999a00057882 */ /* 0x000fc40000000000 */
[----:B------:R-:W-:-:S04]  /*0040*/  IMAD.U32 R8, RZ, RZ, UR5 ;  /* 0x00000005ff087e24 */ /* 0x000fc8000f8e00ff */
[----:B------:R-:W1:Y:S08]  /*0050*/  S2UR UR4, SR_CTAID.X ;  /* 0x00000000000479c3 */ /* 0x000e700000002500 */
[----:B------:R-:W1:Y:S01]  /*0060*/  LDC R5, c[0x0][0x360] ;  /* 0x0000d800ff057b82 */ /* 0x000e620000000800 */
[----:B0-----:R-:W0:Y:S07]  /*0070*/  MUFU.RCP R2, R7 ;  /* 0x0000000700027308 */ /* 0x001e2e0000001000 */
[----:B------:R-:W2:Y:S01]  /*0080*/  LDC R0, c[0x0][0x38c] ;  /* 0x0000e300ff007b82 */ /* 0x000ea20000000800 */
[----:B------:R-:W3:Y:S01]  /*0090*/  FCHK P0, R8, R7 ;  /* 0x0000000708007302 */ /* 0x000ee20000000000 */
[----:B0-----:R-:W-:-:S04]  /*00a0*/  FFMA R3, R2, -R7, 1 ;  /* 0x3f80000002037423 */ /* 0x001fc80000000807 */
[----:B------:R-:W-:-:S04]  /*00b0*/  FFMA R2, R2, R3, R2 ;  /* 0x0000000302027223 */ /* 0x000fc80000000002 */
[----:B------:R-:W-:-:S04]  /*00c0*/  FFMA R3, R2, 2.4000000953674316406, RZ ;  /* 0x4019999a02037823 */ /* 0x000fc800000000ff */
[----:B------:R-:W-:-:S04]  /*00d0*/  FFMA R4, R3, -R7, 2.4000000953674316406 ;  /* 0x4019999a03047423 */ /* 0x000fc80000000807 */
[----:B------:R-:W-:Y:S01]  /*00e0*/  FFMA R2, R2, R4, R3 ;  /* 0x0000000402027223 */ /* 0x000fe20000000003 */
[----:B-1----:R-:W-:Y:S01]  /*00f0*/  IMAD R4, R5, UR4, R6 ;  /* 0x0000000405047c24 */ /* 0x002fe2000f8e0206 */
[----:B------:R-:W-:Y:S02]  /*0100*/  I2FP.F32.U32 R5, UR4 ;  /* 0x0000000400057c45 */ /* 0x000fe40008201000 */
[----:B------:R-:W-:Y:S01]  /*0110*/  I2FP.F32.U32 R6, R6 ;  /* 0x0000000600067245 */ /* 0x000fe20000201000 */
[----:B---3--:R-:W-:Y:S06]  /*0120*/  @!P0 BRA `(.L_x_0) ;  /* 0x00000000000c8947 */ /* 0x008fec0003800000 */
[----:B------:R-:W-:Y:S01]  /*0130*/  IMAD.MOV.U32 R3, RZ, RZ, 0x4019999a ;  /* 0x4019999aff037424 */ /* 0x000fe200078e00ff */
[----:B------:R-:W-:-:S07]  /*0140*/  MOV R8, 0x160 ;  /* 0x0000016000087802 */ /* 0x000fce0000000f00 */
[----:B--2---:R-:W-:Y:S05]  /*0150*/  CALL.REL.NOINC `($__internal_0_$__cuda_sm3x_div_rn_noftz_f32_slowpath) ;  /* 0x0000000000d87944 */ /* 0x004fea0003c00000 */
.L_x_0:
[----:B------:R-:W0:Y:S01]  /*0160*/  LDC.64 R10, c[0x0][0x388] ;  /* 0x0000e200ff0a7b82 */ /* 0x000e220000000a00 */
[-C--:B------:R-:W-:Y:S01]  /*0170*/  FMUL R5, R5, R2.reuse ;  /* 0x0000000205057220 */ /* 0x080fe20000400000 */
[----:B------:R-:W-:Y:S01]  /*0180*/  FMUL R6, R6, R2 ;  /* 0x0000000206067220 */ /* 0x000fe20000400000 */
[----:B0-----:R-:W0:Y:S08]  /*0190*/  MUFU.RCP R8, R11 ;  /* 0x0000000b00087308 */ /* 0x001e300000001000 */
[----:B------:R-:W1:Y:S01]  /*01a0*/  FCHK P0, R10, R11 ;  /* 0x0000000b0a007302 */ /* 0x000e620000000000 */
[----:B0-----:R-:W-:-:S04]  /*01b0*/  FFMA R3, R8, -R11, 1 ;  /* 0x3f80000008037423 */ /* 0x001fc8000000080b */
[----:B------:R-:W-:-:S04]  /*01c0*/  FFMA R3, R8, R3, R8 ;  /* 0x0000000308037223 */ /* 0x000fc80000000008 */
[----:B------:R-:W-:-:S04]  /*01d0*/  FFMA R8, R3, R10, RZ ;  /* 0x0000000a03087223 */ /* 0x000fc800000000ff */
[----:B------:R-:W-:-:S04]  /*01e0*/  FFMA R7, R8, -R11, R10 ;  /* 0x8000000b08077223 */ /* 0x000fc8000000000a */
[----:B------:R-:W-:Y:S01]  /*01f0*/  FFMA R12, R3, R7, R8 ;  /* 0x00000007030c7223 */ /* 0x000fe20000000008 */
[----:B-1----:R-:W-:Y:S06]  /*0200*/  @!P0 BRA `(.L_x_1) ;  /* 0x0000000000108947 */ /* 0x002fec0003800000 */
[----:B------:R-:W0:Y:S01]  /*0210*/  LDC R3, c[0x0][0x388] ;  /* 0x0000e200ff037b82 */ /* 0x000e220000000800 */
[----:B------:R-:W-:-:S07]  /*0220*/  MOV R8, 0x240 ;  /* 0x0000024000087802 */ /* 0x000fce0000000f00 */
[----:B0-2---:R-:W-:Y:S05]  /*0230*/  CALL.REL.NOINC `($__internal_0_$__cuda_sm3x_div_rn_noftz_f32_slowpath) ;  /* 0x0000000000a07944 */ /* 0x005fea0003c00000 */
[----:B------:R-:W-:-:S07]  /*0240*/  IMAD.MOV.U32 R12, RZ, RZ, R2 ;  /* 0x000000ffff0c7224 */ /* 0x000fce00078e0002 */
.L_x_1:
[----:B--2---:R-:W0:Y:S01]  /*0250*/  LDC R0, c[0x0][0x390] ;  /* 0x0000e400ff007b82 */ /* 0x004e220000000800 */
[----:B------:R-:W1:Y:S01]  /*0260*/  F2F.F64.F32 R2, R12 ;  /* 0x0000000c00027310 */ /* 0x000e620000201800 */
[----:B------:R-:W-:Y:S01]  /*0270*/  IMAD.MOV.U32 R8, RZ, RZ, 0x33333333 ;  /* 0x33333333ff087424 */ /* 0x000fe200078e00ff */
[----:B------:R-:W-:Y:S01]  /*0280*/  UMOV UR4, 0x33333333 ;  /* 0x3333333300047882 */ /* 0x000fe20000000000 */
[----:B------:R-:W-:Y:S01]  /*0290*/  IMAD.MOV.U32 R9, RZ, RZ, 0x3ff33333 ;  /* 0x3ff33333ff097424 */ /* 0x000fe200078e00ff */
[----:B------:R-:W-:-:S04]  /*02a0*/  UMOV UR5, 0x3ff33333 ;  /* 0x3ff3333300057882 */ /* 0x000fc80000000000 */
[----:B------:R-:W2:Y:S01]  /*02b0*/  F2F.F64.F32 R6, R6 ;  /* 0x0000000600067310 */ /* 0x000ea20000201800 */
[----:B-1----:R-:W-:-:S07]  /*02c0*/  DFMA R2, R2, R8, 0.5 ;  /* 0x3fe000000202742b */ /* 0x002fce0000000008 */
[----:B------:R1:W3:Y:S01]  /*02d0*/  F2F.F64.F32 R8, R5 ;  /* 0x0000000500087310 */ /* 0x0002e20000201800 */
[----:B0-----:R-:W-:Y:S01]  /*02e0*/  ISETP.GE.AND P0, PT, R0, 0x1, PT ;  /* 0x000000010000780c */ /* 0x001fe20003f06270 */
[----:B--2---:R-:W-:-:S12]  /*02f0*/  DADD R10, R6, -UR4 ;  /* 0x80000004060a7e29 */ /* 0x004fd80008000000 */
[----:B-1-3--:R-:W-:Y:S05]  /*0300*/  @!P0 EXIT ;  /* 0x000000000000894d */ /* 0x00afea0003800000 */
[----:B------:R-:W0:Y:S01]  /*0310*/  LDC.64 R6, c[0x0][0x380] ;  /* 0x0000e000ff067b82 */ /* 0x000e220000000a00 */
[----:B------:R-:W-:Y:S01]  /*0320*/  DADD R2, -R2, R8 ;  /* 0x0000000002027229 */ /* 0x000fe20000000108 */
[----:B------:R-:W1:Y:S01]  /*0330*/  F2F.F32.F64 R10, R10 ;  /* 0x0000000a000a7310 */ /* 0x000e620000301000 */
[----:B------:R-:W2:Y:S01]  /*0340*/  LDCU.64 UR6, c[0x0][0x358] ;  /* 0x00006b00ff0677ac */ /* 0x000ea20008000a00 */
[----:B------:R-:W3:Y:S06]  /*0350*/  LDCU UR5, c[0x0][0x390] ;  /* 0x00007200ff0577ac */ /* 0x000eec0008000800 */
[----:B------:R-:W4:Y:S01]  /*0360*/  F2F.F32.F64 R9, R2 ;  /* 0x0000000200097310 */ /* 0x000f220000301000 */
[----:B------:R-:W-:Y:S01]  /*0370*/  UMOV UR4, URZ ;  /* 0x000000ff00047c82 */ /* 0x000fe20008000000 */
[----:B-1----:R-:W-:Y:S01]  /*0380*/  MOV R0, R10 ;  /* 0x0000000a00007202 */ /* 0x002fe20000000f00 */
[----:B0-----:R-:W-:-:S04]  /*0390*/  IMAD.WIDE R4, R4, 0x4, R6 ;  /* 0x0000000404047825 */ /* 0x001fc800078e0206 */
[----:B--234-:R-:W-:-:S07]  /*03a0*/  IMAD.MOV.U32 R6, RZ, RZ, R9 ;  /* 0x000000ffff067224 */ /* 0x01cfce00078e0009 */
.L_x_2:
[----:B------:R-:W-:Y:S01]  /*03b0*/  FMUL R7, R6, R6 ;  /* 0x0000000606077220 */ /* 0x000fe20000400000 */
[----:B------:R-:W-:-:S04]  /*03c0*/  FMUL R8, R0, R0 ;  /* 0x0000000000087220 */ /* 0x000fc80000400000 */
[----:B------:R-:W-:-:S05]  /*03d0*/  FADD R2, R7, R8 ;  /* 0x0000000807027221 */ /* 0x000fca0000000000 */
[----:B------:R-:W-:-:S13]  /*03e0*/  FSETP.GT.AND P0, PT, R2, 4, PT ;  /* 0x408000000200780b */ /* 0x000fda0003f04000 */
[----:B0-----:R-:W-:Y:S05]  /*03f0*/  @P0 EXIT ;  /* 0x000000000000094d */ /* 0x001fea0003800000 */
[----:B------:R-:W2:Y:S01]  /*0400*/  LDG.E R2, desc[UR6][R4.64] ;  /* 0x0000000604027981 */ /* 0x000ea2000c1e1900 */
[----:B------:R-:W-:-:S04]  /*0410*/  UIADD3 UR4, UPT, UPT, UR4, 0x1, URZ ;  /* 0x0000000104047890 */ /* 0x000fc8000fffe0ff */
[----:B------:R-:W-:Y:S01]  /*0420*/  UISETP.NE.AND UP0, UPT, UR4, UR5, UPT ;  /* 0x000000050400728c */ /* 0x000fe2000bf05270 */
[----:B--2---:R-:W-:Y:S02]  /*0430*/  VIADD R3, R2, 0x1 ;  /* 0x0000000102037836 */ /* 0x004fe40000000000 */
[----:B------:R-:W-:Y:S01]  /*0440*/  FADD R2, R7, -R8 ;  /* 0x8000000807027221 */ /* 0x000fe20000000000 */
[----:B------:R-:W-:Y:S02]  /*0450*/  FADD R7, R0, R0 ;  /* 0x0000000000077221 */ /* 0x000fe40000000000 */
[----:B------:R0:W-:Y:S01]  /*0460*/  STG.E desc[UR6][R4.64], R3 ;  /* 0x0000000304007986 */ /* 0x0001e2000c101906 */
[----:B------:R-:W-:Y:S01]  /*0470*/  FADD R2, R9, R2 ;  /* 0x0000000209027221 */ /* 0x000fe20000000000 */
[----:B------:R-:W-:-:S03]  /*0480*/  FFMA R0, R7, R6, R10 ;  /* 0x0000000607007223 */ /* 0x000fc6000000000a */
[----:B------:R-:W-:Y:S01]  /*0490*/  IMAD.MOV.U32 R6, RZ, RZ, R2 ;  /* 0x000000ffff067224 */ /* 0x000fe200078e0002 */
[----:B------:R-:W-:Y:S06]  /*04a0*/  BRA.U UP0, `(.L_x_2) ;  /* 0xfffffffd00c07547 */ /* 0x000fec000b83ffff */
[----:B------:R-:W-:Y:S05]  /*04b0*/  EXIT ;  /* 0x000000000000794d */ /* 0x000fea0003800000 */
        .weak           $__internal_0_$__cuda_sm3x_div_rn_noftz_f32_slowpath
        .type           $__internal_0_$__cuda_sm3x_div_rn_noftz_f32_slowpath,@function
        .size           $__internal_0_$__cuda_sm3x_div_rn_noftz_f32_slowpath,(.L_x_12 - $__internal_0_$__cuda_sm3x_div_rn_noftz_f32_slowpath)
$__internal_0_$__cuda_sm3x_div_rn_noftz_f32_slowpath:
[--C-:B------:R-:W-:Y:S02]  /*04c0*/  SHF.R.U32.HI R7, RZ, 0x17, R0.reuse ;  /* 0x00000017ff077819 */ /* 0x100fe40000011600 */
[----:B------:R-:W-:Y:S02]  /*04d0*/  SHF.R.U32.HI R2, RZ, 0x17, R3 ;  /* 0x00000017ff027819 */ /* 0x000fe40000011603 */
[----:B------:R-:W-:Y:S02]  /*04e0*/  LOP3.LUT R9, R7, 0xff, RZ, 0xc0, !PT ;  /* 0x000000ff07097812 */ /* 0x000fe400078ec0ff */
[----:B------:R-:W-:Y:S01]  /*04f0*/  LOP3.LUT R10, R2, 0xff, RZ, 0xc0, !PT ;  /* 0x000000ff020a7812 */ /* 0x000fe200078ec0ff */
[----:B------:R-:W-:Y:S02]  /*0500*/  IMAD.MOV.U32 R2, RZ, RZ, R0 ;  /* 0x000000ffff027224 */ /* 0x000fe400078e0000 */
[----:B------:R-:W-:Y:S01]  /*0510*/  VIADD R11, R9, 0xffffffff ;  /* 0xffffffff090b7836 */ /* 0x000fe20000000000 */
[----:B------:R-:W-:-:S04]  /*0520*/  IADD3 R12, PT, PT, R10, -0x1, RZ ;  /* 0xffffffff0a0c7810 */ /* 0x000fc80007ffe0ff */
[----:B------:R-:W-:-:S04]  /*0530*/  ISETP.GT.U32.AND P0, PT, R11, 0xfd, PT ;  /* 0x000000fd0b00780c */ /* 0x000fc80003f04070 */
[----:B------:R-:W-:-:S13]  /*0540*/  ISETP.GT.U32.OR P0, PT, R12, 0xfd, P0 ;  /* 0x000000fd0c00780c */ /* 0x000fda0000704470 */
[----:B------:R-:W-:Y:S01]  /*0550*/  @!P0 IMAD.MOV.U32 R7, RZ, RZ, RZ ;  /* 0x000000ffff078224 */ /* 0x000fe200078e00ff */
[----:B------:R-:W-:Y:S06]  /*0560*/  @!P0 BRA `(.L_x_3) ;  /* 0x00000000005c8947 */ /* 0x000fec0003800000 */
[----:B------:R-:W-:Y:S02]  /*0570*/  FSETP.GTU.FTZ.AND P0, PT, |R3|, +INF , PT ;  /* 0x7f8000000300780b */ /* 0x000fe40003f1c200 */
[----:B------:R-:W-:-:S04]  /*0580*/  FSETP.GTU.FTZ.AND P1, PT, |R0|, +INF , PT ;  /* 0x7f8000000000780b */ /* 0x000fc80003f3c200 */
[----:B------:R-:W-:-:S13]  /*0590*/  PLOP3.LUT P0, PT, P0, P1, PT, 0xf8, 0x8f ;  /* 0x00000000008f781c */ /* 0x000fda0000703f70 */
[----:B------:R-:W-:Y:S05]  /*05a0*/  @P0 BRA `(.L_x_4) ;  /* 0x0000000400440947 */ /* 0x000fea0003800000 */
[----:B------:R-:W-:-:S13]  /*05b0*/  LOP3.LUT P0, RZ, R2, 0x7fffffff, R3, 0xc8, !PT ;  /* 0x7fffffff02ff7812 */ /* 0x000fda000780c803 */
[----:B------:R-:W-:Y:S05]  /*05c0*/  @!P0 BRA `(.L_x_5) ;  /* 0x0000000400348947 */ /* 0x000fea0003800000 */
[C---:B------:R-:W-:Y:S02]  /*05d0*/  FSETP.NEU.FTZ.AND P2, PT, |R3|.reuse, +INF , PT ;  /* 0x7f8000000300780b */ /* 0x040fe40003f5d200 */
[----:B------:R-:W-:Y:S02]  /*05e0*/  FSETP.NEU.FTZ.AND P1, PT, |R0|, +INF , PT ;  /* 0x7f8000000000780b */ /* 0x000fe40003f3d200 */
[----:B------:R-:W-:-:S11]  /*05f0*/  FSETP.NEU.FTZ.AND P0, PT, |R3|, +INF , PT ;  /* 0x7f8000000300780b */ /* 0x000fd60003f1d200 */
[----:B------:R-:W-:Y:S05]  /*0600*/  @!P1 BRA !P2, `(.L_x_5) ;  /* 0x0000000400249947 */ /* 0x000fea0005000000 */
[----:B------:R-:W-:-:S04]  /*0610*/  LOP3.LUT P2, RZ, R3, 0x7fffffff, RZ, 0xc0, !PT ;  /* 0x7fffffff03ff7812 */ /* 0x000fc8000784c0ff */
[----:B------:R-:W-:-:S13]  /*0620*/  PLOP3.LUT P1, PT, P1, P2, PT, 0x2f, 0xf2 ;  /* 0x0000000000f2781c */ /* 0x000fda0000f24577 */
[----:B------:R-:W-:Y:S05]  /*0630*/  @P1 BRA `(.L_x_6) ;  /* 0x0000000400101947 */ /* 0x000fea0003800000 */
[----:B------:R-:W-:-:S04]  /*0640*/  LOP3.LUT P1, RZ, R2, 0x7fffffff, RZ, 0xc0, !PT ;  /* 0x7fffffff02ff7812 */ /* 0x000fc8000782c0ff */
[----:B------:R-:W-:-:S13]  /*0650*/  PLOP3.LUT P0, PT, P0, P1, PT, 0x2f, 0xf2 ;  /* 0x0000000000f2781c */ /* 0x000fda0000702577 */
[----:B------:R-:W-:Y:S05]  /*0660*/  @P0 BRA `(.L_x_7) ;  /* 0x0000000000f80947 */ /* 0x000fea0003800000 */
[----:B------:R-:W-:Y:S02]  /*0670*/  ISETP.GE.AND P0, PT, R12, RZ, PT ;  /* 0x000000ff0c00720c */ /* 0x000fe40003f06270 */
[----:B------:R-:W-:-:S11]  /*0680*/  ISETP.GE.AND P1, PT, R11, RZ, PT ;  /* 0x000000ff0b00720c */ /* 0x000fd60003f26270 */
[----:B------:R-:W-:Y:S02]  /*0690*/  @P0 IMAD.MOV.U32 R7, RZ, RZ, RZ ;  /* 0x000000ffff070224 */ /* 0x000fe400078e00ff */
[----:B------:R-:W-:Y:S01]  /*06a0*/  @!P0 FFMA R3, R3, 1.84467440737095516160e+19, RZ ;  /* 0x5f80000003038823 */ /* 0x000fe200000000ff */
[----:B------:R-:W-:Y:S02]  /*06b0*/  @!P0 IMAD.MOV.U32 R7, RZ, RZ, -0x40 ;  /* 0xffffffc0ff078424 */ /* 0x000fe400078e00ff */
[----:B------:R-:W-:-:S03]  /*06c0*/  @!P1 FFMA R2, R0, 1.84467440737095516160e+19, RZ ;  /* 0x5f80000000029823 */ /* 0x000fc600000000ff */
[----:B------:R-:W-:-:S07]  /*06d0*/  @!P1 IADD3 R7, PT, PT, R7, 0x40, RZ ;  /* 0x0000004007079810 */ /* 0x000fce0007ffe0ff */
.L_x_3:
[----:B------:R-:W-:Y:S01]  /*06e0*/  LEA R11, R9, 0xc0800000, 0x17 ;  /* 0xc0800000090b7811 */ /* 0x000fe200078eb8ff */
[----:B------:R-:W-:-:S04]  /*06f0*/  VIADD R10, R10, 0xffffff81 ;  /* 0xffffff810a0a7836 */ /* 0x000fc80000000000 */
[----:B------:R-:W-:Y:S02]  /*0700*/  IMAD.IADD R11, R2, 0x1, -R11 ;  /* 0x00000001020b7824 */ /* 0x000fe400078e0a0b */
[C---:B------:R-:W-:Y:S01]  /*0710*/  IMAD R2, R10.reuse, -0x800000, R3 ;  /* 0xff8000000a027824 */ /* 0x040fe200078e0203 */
[----:B------:R-:W-:Y:S01]  /*0720*/  IADD3 R10, PT, PT, R10, 0x7f, -R9 ;  /* 0x0000007f0a0a7810 */ /* 0x000fe20007ffe809 */
[----:B------:R-:W0:Y:S01]  /*0730*/  MUFU.RCP R12, R11 ;  /* 0x0000000b000c7308 */ /* 0x000e220000001000 */
[----:B------:R-:W-:-:S03]  /*0740*/  FADD.FTZ R13, -R11, -RZ ;  /* 0x800000ff0b0d7221 */ /* 0x000fc60000010100 */
[----:B------:R-:W-:Y:S02]  /*0750*/  IMAD.IADD R10, R10, 0x1, R7 ;  /* 0x000000010a0a7824 */ /* 0x000fe400078e0207 */
[----:B0-----:R-:W-:-:S04]  /*0760*/  FFMA R15, R12, R13, 1 ;  /* 0x3f8000000c0f7423 */ /* 0x001fc8000000000d */
[----:B------:R-:W-:-:S04]  /*0770*/  FFMA R14, R12, R15, R12 ;  /* 0x0000000f0c0e7223 */ /* 0x000fc8000000000c */
[----:B------:R-:W-:-:S04]  /*0780*/  FFMA R3, R2, R14, RZ ;  /* 0x0000000e02037223 */ /* 0x000fc800000000ff */
[----:B------:R-:W-:-:S04]  /*0790*/  FFMA R12, R13, R3, R2 ;  /* 0x000000030d0c7223 */ /* 0x000fc80000000002 */
[----:B------:R-:W-:-:S04]  /*07a0*/  FFMA R15, R14, R12, R3 ;  /* 0x0000000c0e0f7223 */ /* 0x000fc80000000003 */
[----:B------:R-:W-:-:S04]  /*07b0*/  FFMA R12, R13, R15, R2 ;  /* 0x0000000f0d0c7223 */ /* 0x000fc80000000002 */
[----:B------:R-:W-:-:S05]  /*07c0*/  FFMA R2, R14, R12, R15 ;  /* 0x0000000c0e027223 */ /* 0x000fca000000000f */
[----:B------:R-:W-:-:S04]  /*07d0*/  SHF.R.U32.HI R3, RZ, 0x17, R2 ;  /* 0x00000017ff037819 */ /* 0x000fc80000011602 */
[----:B------:R-:W-:-:S04]  /*07e0*/  LOP3.LUT R3, R3, 0xff, RZ, 0xc0, !PT ;  /* 0x000000ff03037812 */ /* 0x000fc800078ec0ff */
[----:B------:R-:W-:-:S05]  /*07f0*/  IADD3 R9, PT, PT, R3, R10, RZ ;  /* 0x0000000a03097210 */ /* 0x000fca0007ffe0ff */
[----:B------:R-:W-:-:S05]  /*0800*/  VIADD R3, R9, 0xffffffff ;  /* 0xffffffff09037836 */ /* 0x000fca0000000000 */
[----:B------:R-:W-:-:S13]  /*0810*/  ISETP.GE.U32.AND P0, PT, R3, 0xfe, PT ;  /* 0x000000fe0300780c */ /* 0x000fda0003f06070 */
[----:B------:R-:W-:Y:S05]  /*0820*/  @!P0 BRA `(.L_x_8) ;  /* 0x0000000000808947 */ /* 0x000fea0003800000 */
[----:B------:R-:W-:-:S13]  /*0830*/  ISETP.GT.AND P0, PT, R9, 0xfe, PT ;  /* 0x000000fe0900780c */ /* 0x000fda0003f04270 */
[----:B------:R-:W-:Y:S05]  /*0840*/  @P0 BRA `(.L_x_9) ;  /* 0x00000000006c0947 */ /* 0x000fea0003800000 */
[----:B------:R-:W-:-:S13]  /*0850*/  ISETP.GE.AND P0, PT, R9, 0x1, PT ;  /* 0x000000010900780c */ /* 0x000fda0003f06270 */
[----:B------:R-:W-:Y:S05]  /*0860*/  @P0 BRA `(.L_x_10) ;  /* 0x0000000000980947 */ /* 0x000fea0003800000 */
[----:B------:R-:W-:Y:S02]  /*0870*/  ISETP.GE.AND P0, PT, R9, -0x18, PT ;  /* 0xffffffe80900780c */ /* 0x000fe40003f06270 */
[----:B------:R-:W-:-:S11]  /*0880*/  LOP3.LUT R2, R2, 0x80000000, RZ, 0xc0, !PT ;  /* 0x8000000002027812 */ /* 0x000fd600078ec0ff */
[----:B------:R-:W-:Y:S05]  /*0890*/  @!P0 BRA `(.L_x_10) ;  /* 0x00000000008c8947 */ /* 0x000fea0003800000 */
[CCC-:B------:R-:W-:Y:S01]  /*08a0*/  FFMA.RZ R3, R14.reuse, R12.reuse, R15.reuse ;  /* 0x0000000c0e037223 */ /* 0x1c0fe2000000c00f */
[CCC-:B------:R-:W-:Y:S01]  /*08b0*/  FFMA.RM R10, R14.reuse, R12.reuse, R15.reuse ;  /* 0x0000000c0e0a7223 */ /* 0x1c0fe2000000400f */
[C---:B------:R-:W-:Y:S02]  /*08c0*/  ISETP.NE.AND P2, PT, R9.reuse, RZ, PT ;  /* 0x000000ff0900720c */ /* 0x040fe40003f45270 */
[----:B------:R-:W-:Y:S02]  /*08d0*/  ISETP.NE.AND P1, PT, R9, RZ, PT ;  /* 0x000000ff0900720c */ /* 0x000fe40003f25270 */
[----:B------:R-:W-:Y:S01]  /*08e0*/  LOP3.LUT R7, R3, 0x7fffff, RZ, 0xc0, !PT ;  /* 0x007fffff03077812 */ /* 0x000fe200078ec0ff */
[----:B------:R-:W-:Y:S01]  /*08f0*/  FFMA.RP R3, R14, R12, R15 ;  /* 0x0000000c0e037223 */ /* 0x000fe2000000800f */
[----:B------:R-:W-:Y:S02]  /*0900*/  VIADD R12, R9, 0x20 ;  /* 0x00000020090c7836 */ /* 0x000fe40000000000 */
[----:B------:R-:W-:Y:S01]  /*0910*/  LOP3.LUT R7, R7, 0x800000, RZ, 0xfc, !PT ;  /* 0x0080000007077812 */ /* 0x000fe200078efcff */
[----:B------:R-:W-:Y:S01]  /*0920*/  IMAD.MOV R9, RZ, RZ, -R9 ;  /* 0x000000ffff097224 */ /* 0x000fe200078e0a09 */
[----:B------:R-:W-:-:S02]  /*0930*/  FSETP.NEU.FTZ.AND P0, PT, R3, R10, PT ;  /* 0x0000000a0300720b */ /* 0x000fc40003f1d000 */
[----:B------:R-:W-:Y:S02]  /*0940*/  SHF.L.U32 R12, R7, R12, RZ ;  /* 0x0000000c070c7219 */ /* 0x000fe400000006ff */
[----:B------:R-:W-:Y:S02]  /*0950*/  SEL R10, R9, RZ, P2 ;  /* 0x000000ff090a7207 */ /* 0x000fe40001000000 */
[----:B------:R-:W-:Y:S02]  /*0960*/  ISETP.NE.AND P1, PT, R12, RZ, P1 ;  /* 0x000000ff0c00720c */ /* 0x000fe40000f25270 */
[----:B------:R-:W-:Y:S02]  /*0970*/  SHF.R.U32.HI R10, RZ, R10, R7 ;  /* 0x0000000aff0a7219 */ /* 0x000fe40000011607 */
[----:B------:R-:W-:Y:S02]  /*0980*/  PLOP3.LUT P0, PT, P0, P1, PT, 0xf8, 0x8f ;  /* 0x00000000008f781c */ /* 0x000fe40000703f70 */
[----:B------:R-:W-:-:S02]  /*0990*/  SHF.R.U32.HI R12, RZ, 0x1, R10 ;  /* 0x00000001ff0c7819 */ /* 0x000fc4000001160a */
[----:B------:R-:W-:-:S04]  /*09a0*/  SEL R3, RZ, 0x1, !P0 ;  /* 0x00000001ff037807 */ /* 0x000fc80004000000 */
[----:B------:R-:W-:-:S04]  /*09b0*/  LOP3.LUT R3, R3, 0x1, R12, 0xf8, !PT ;  /* 0x0000000103037812 */ /* 0x000fc800078ef80c */
[----:B------:R-:W-:-:S04]  /*09c0*/  LOP3.LUT R3, R3, R10, RZ, 0xc0, !PT ;  /* 0x0000000a03037212 */ /* 0x000fc800078ec0ff */
[----:B------:R-:W-:-:S04]  /*09d0*/  IADD3 R3, PT, PT, R12, R3, RZ ;  /* 0x000000030c037210 */ /* 0x000fc80007ffe0ff */
[----:B------:R-:W-:Y:S01]  /*09e0*/  LOP3.LUT R2, R3, R2, RZ, 0xfc, !PT ;  /* 0x0000000203027212 */ /* 0x000fe200078efcff */
[----:B------:R-:W-:Y:S06]  /*09f0*/  BRA `(.L_x_10) ;  /* 0x0000000000347947 */ /* 0x000fec0003800000 */
.L_x_9:
[----:B------:R-:W-:-:S04]  /*0a00*/  LOP3.LUT R2, R2, 0x80000000, RZ, 0xc0, !PT ;  /* 0x8000000002027812 */ /* 0x000fc800078ec0ff */
[----:B------:R-:W-:Y:S01]  /*0a10*/  LOP3.LUT R2, R2, 0x7f800000, RZ, 0xfc, !PT ;  /* 0x7f80000002027812 */ /* 0x000fe200078efcff */
[----:B------:R-:W-:Y:S06]  /*0a20*/  BRA `(.L_x_10) ;  /* 0x0000000000287947 */ /* 0x000fec0003800000 */
.L_x_8:
[----:B------:R-:W-:Y:S01]  /*0a30*/  IMAD R2, R10, 0x800000, R2 ;  /* 0x008000000a027824 */ /* 0x000fe200078e0202 */
[----:B------:R-:W-:Y:S06]  /*0a40*/  BRA `(.L_x_10) ;  /* 0x0000000000207947 */ /* 0x000fec0003800000 */
.L_x_7:
[----:B------:R-:W-:-:S04]  /*0a50*/  LOP3.LUT R2, R2, 0x80000000, R3, 0x48, !PT ;  /* 0x8000000002027812 */ /* 0x000fc800078e4803 */
[----:B------:R-:W-:Y:S01]  /*0a60*/  LOP3.LUT R2, R2, 0x7f800000, RZ, 0xfc, !PT ;  /* 0x7f80000002027812 */ /* 0x000fe200078efcff */
[----:B------:R-:W-:Y:S06]  /*0a70*/  BRA `(.L_x_10) ;  /* 0x0000000000147947 */ /* 0x000fec0003800000 */
.L_x_6:
[----:B------:R-:W-:Y:S01]  /*0a80*/  LOP3.LUT R2, R2, 0x80000000, R3, 0x48, !PT ;  /* 0x8000000002027812 */ /* 0x000fe200078e4803 */
[----:B------:R-:W-:Y:S06]  /*0a90*/  BRA `(.L_x_10) ;  /* 0x00000000000c7947 */ /* 0x000fec0003800000 */
.L_x_5:
[----:B------:R-:W0:Y:S01]  /*0aa0*/  MUFU.RSQ R2, -QNAN ;  /* 0xffc0000000027908 */ /* 0x000e220000001400 */
[----:B------:R-:W-:Y:S05]  /*0ab0*/  BRA `(.L_x_10) ;  /* 0x0000000000047947 */ /* 0x000fea0003800000 */
.L_x_4:
[----:B------:R-:W-:-:S07]  /*0ac0*/  FADD.FTZ R2, R3, R0 ;  /* 0x0000000003027221 */ /* 0x000fce0000010000 */
.L_x_10:
[----:B------:R-:W-:-:S04]  /*0ad0*/  IMAD.MOV.U32 R9, RZ, RZ, 0x0 ;  /* 0x00000000ff097424 */ /* 0x000fc800078e00ff */
[----:B0-----:R-:W-:Y:S05]  /*0ae0*/  RET.REL.NODEC R8 `(_Z6kernelPiffi) ;  /* 0xfffffff408447950 */ /* 0x001fea0003c3ffff */
.L_x_11:
[----:B------:R-:W-:-:S00]  /*0af0*/  BRA `(.L_x_11) ;  /* 0xfffffffc00fc7947 */ /* 0x000fc0000383ffff */
[----:B------:R-:W-:-:S00]  /*0b00*/  NOP ;  /* 0x0000000000007918 */ /* 0x000fc00000000000 */
[----:B------:R-:W-:-:S00]  /*0b10*/  NOP ;  /* 0x0000000000007918 */ /* 0x000fc00000000000 */
[----:B------:R-:W-:-:S00]  /*0b20*/  NOP ;  /* 0x0000000000007918 */ /* 0x000fc00000000000 */
[----:B------:R-:W-:-:S00]  /*0b30*/  NOP ;  /* 0x0000000000007918 */ /* 0x000fc00000000000 */
[----:B------:R-:W-:-:S00]  /*0b40*/  NOP ;  /* 0x0000000000007918 */ /* 0x000fc00000000000 */
[----:B------:R-:W-:-:S00]  /*0b50*/  NOP ;  /* 0x0000000000007918 */ /* 0x000fc00000000000 */
[----:B------:R-:W-:-:S00]  /*0b60*/  NOP ;  /* 0x0000000000007918 */ /* 0x000fc00000000000 */
[----:B------:R-:W-:-:S00]  /*0b70*/  NOP ;  /* 0x0000000000007918 */ /* 0x000fc00000000000 */
.L_x_12:


//--------------------- .nv.shared.reserved.0     --------------------------
	.section	.nv.shared.reserved.0,"aw",@nobits
	.weak		__nv_reservedSMEM_offset_0_alias
	.size		__nv_reservedSMEM_offset_0_alias, 0, 64
	.other		__nv_reservedSMEM_offset_0_alias,@"STO_CUDA_RESERVED_SHARED STV_DEFAULT"
__nv_reservedSMEM_offset_0_alias:
	.zero		0
	.zero		64


//--------------------- .nv.constant0._Z6kernelPiffi --------------------------
	.section	.nv.constant0._Z6kernelPiffi,"a",@progbits
	.sectionflags	@""
	.align	4
.nv.constant0._Z6kernelPiffi:
	.zero		916


//--------------------- SYMBOLS --------------------------

	.type		.nv.reservedSmem.offset0,@object
	.size		.nv.reservedSmem.offset0,0x4
